//
// Generated by NVIDIA NVVM Compiler
//
// Compiler Build ID: CL-36424714
// Cuda compilation tools, release 13.0, V13.0.88
// Based on NVVM 20.0.0
//

.version 9.0
.target sm_100
.address_size 64

	// .globl	_Z36thomas_deformable_aggregation_kerneliPfPKfPKiS3_S1_S1_iiiiiiii

.visible .entry _Z36thomas_deformable_aggregation_kerneliPfPKfPKiS3_S1_S1_iiiiiiii(
	.param .u32 _Z36thomas_deformable_aggregation_kerneliPfPKfPKiS3_S1_S1_iiiiiiii_param_0,
	.param .u64 .ptr .align 1 _Z36thomas_deformable_aggregation_kerneliPfPKfPKiS3_S1_S1_iiiiiiii_param_1,
	.param .u64 .ptr .align 1 _Z36thomas_deformable_aggregation_kerneliPfPKfPKiS3_S1_S1_iiiiiiii_param_2,
	.param .u64 .ptr .align 1 _Z36thomas_deformable_aggregation_kerneliPfPKfPKiS3_S1_S1_iiiiiiii_param_3,
	.param .u64 .ptr .align 1 _Z36thomas_deformable_aggregation_kerneliPfPKfPKiS3_S1_S1_iiiiiiii_param_4,
	.param .u64 .ptr .align 1 _Z36thomas_deformable_aggregation_kerneliPfPKfPKiS3_S1_S1_iiiiiiii_param_5,
	.param .u64 .ptr .align 1 _Z36thomas_deformable_aggregation_kerneliPfPKfPKiS3_S1_S1_iiiiiiii_param_6,
	.param .u32 _Z36thomas_deformable_aggregation_kerneliPfPKfPKiS3_S1_S1_iiiiiiii_param_7,
	.param .u32 _Z36thomas_deformable_aggregation_kerneliPfPKfPKiS3_S1_S1_iiiiiiii_param_8,
	.param .u32 _Z36thomas_deformable_aggregation_kerneliPfPKfPKiS3_S1_S1_iiiiiiii_param_9,
	.param .u32 _Z36thomas_deformable_aggregation_kerneliPfPKfPKiS3_S1_S1_iiiiiiii_param_10,
	.param .u32 _Z36thomas_deformable_aggregation_kerneliPfPKfPKiS3_S1_S1_iiiiiiii_param_11,
	.param .u32 _Z36thomas_deformable_aggregation_kerneliPfPKfPKiS3_S1_S1_iiiiiiii_param_12,
	.param .u32 _Z36thomas_deformable_aggregation_kerneliPfPKfPKiS3_S1_S1_iiiiiiii_param_13,
	.param .u32 _Z36thomas_deformable_aggregation_kerneliPfPKfPKiS3_S1_S1_iiiiiiii_param_14
)
{
	.reg .pred 	%p<25>;
	.reg .b32 	%r<63>;
	.reg .b32 	%f<45>;
	.reg .b64 	%rd<35>;

	ld.param.u32 	%r26, [_Z36thomas_deformable_aggregation_kerneliPfPKfPKiS3_S1_S1_iiiiiiii_param_0];
	ld.param.u64 	%rd9, [_Z36thomas_deformable_aggregation_kerneliPfPKfPKiS3_S1_S1_iiiiiiii_param_2];
	ld.param.u64 	%rd5, [_Z36thomas_deformable_aggregation_kerneliPfPKfPKiS3_S1_S1_iiiiiiii_param_3];
	ld.param.u64 	%rd6, [_Z36thomas_deformable_aggregation_kerneliPfPKfPKiS3_S1_S1_iiiiiiii_param_4];
	ld.param.u64 	%rd7, [_Z36thomas_deformable_aggregation_kerneliPfPKfPKiS3_S1_S1_iiiiiiii_param_5];
	ld.param.u64 	%rd8, [_Z36thomas_deformable_aggregation_kerneliPfPKfPKiS3_S1_S1_iiiiiiii_param_6];
	ld.param.u32 	%r18, [_Z36thomas_deformable_aggregation_kerneliPfPKfPKiS3_S1_S1_iiiiiiii_param_7];
	ld.param.u32 	%r19, [_Z36thomas_deformable_aggregation_kerneliPfPKfPKiS3_S1_S1_iiiiiiii_param_8];
	ld.param.u32 	%r20, [_Z36thomas_deformable_aggregation_kerneliPfPKfPKiS3_S1_S1_iiiiiiii_param_9];
	ld.param.u32 	%r21, [_Z36thomas_deformable_aggregation_kerneliPfPKfPKiS3_S1_S1_iiiiiiii_param_10];
	ld.param.u32 	%r22, [_Z36thomas_deformable_aggregation_kerneliPfPKfPKiS3_S1_S1_iiiiiiii_param_11];
	ld.param.u32 	%r23, [_Z36thomas_deformable_aggregation_kerneliPfPKfPKiS3_S1_S1_iiiiiiii_param_12];
	ld.param.u32 	%r24, [_Z36thomas_deformable_aggregation_kerneliPfPKfPKiS3_S1_S1_iiiiiiii_param_13];
	ld.param.u32 	%r25, [_Z36thomas_deformable_aggregation_kerneliPfPKfPKiS3_S1_S1_iiiiiiii_param_14];
	cvta.to.global.u64 	%rd1, %rd9;
	mov.u32 	%r27, %ctaid.x;
	mov.u32 	%r28, %ntid.x;
	mov.u32 	%r29, %tid.x;
	mad.lo.s32 	%r1, %r27, %r28, %r29;
	setp.ge.s32 	%p1, %r1, %r26;
	@%p1 bra 	$L__BB0_13;
	cvta.to.global.u64 	%rd10, %rd7;
	cvta.to.global.u64 	%rd11, %rd8;
	div.s32 	%r30, %r1, %r21;
	mul.lo.s32 	%r31, %r30, %r21;
	sub.s32 	%r2, %r1, %r31;
	div.s32 	%r32, %r30, %r22;
	mul.lo.s32 	%r33, %r32, %r22;
	sub.s32 	%r3, %r30, %r33;
	div.s32 	%r34, %r32, %r19;
	mul.lo.s32 	%r35, %r34, %r19;
	sub.s32 	%r4, %r32, %r35;
	div.s32 	%r36, %r34, %r24;
	mul.lo.s32 	%r37, %r36, %r24;
	sub.s32 	%r38, %r34, %r37;
	div.s32 	%r39, %r36, %r23;
	mul.lo.s32 	%r40, %r39, %r23;
	sub.s32 	%r41, %r36, %r40;
	rem.s32 	%r5, %r39, %r18;
	div.s32 	%r42, %r21, %r25;
	div.s32 	%r43, %r1, %r42;
	mul.wide.s32 	%rd12, %r43, 4;
	add.s64 	%rd13, %rd11, %rd12;
	ld.global.f32 	%f1, [%rd13];
	mad.lo.s32 	%r6, %r5, %r23, %r41;
	mad.lo.s32 	%r44, %r6, %r24, %r38;
	mad.lo.s32 	%r45, %r44, %r19, %r4;
	shl.b32 	%r46, %r45, 1;
	mul.wide.s32 	%rd14, %r46, 4;
	add.s64 	%rd2, %rd10, %rd14;
	ld.global.f32 	%f2, [%rd2];
	setp.le.f32 	%p2, %f2, 0f00000000;
	setp.ge.f32 	%p3, %f2, 0f3F800000;
	or.pred  	%p4, %p2, %p3;
	@%p4 bra 	$L__BB0_13;
	ld.global.f32 	%f3, [%rd2+4];
	setp.le.f32 	%p5, %f3, 0f00000000;
	setp.ge.f32 	%p6, %f3, 0f3F800000;
	or.pred  	%p7, %p5, %p6;
	@%p7 bra 	$L__BB0_13;
	mad.lo.s32 	%r47, %r4, %r22, %r3;
	cvta.to.global.u64 	%rd15, %rd6;
	mul.wide.s32 	%rd16, %r47, 4;
	add.s64 	%rd17, %rd15, %rd16;
	ld.global.u32 	%r48, [%rd17];
	mad.lo.s32 	%r49, %r5, %r20, %r48;
	mad.lo.s32 	%r7, %r49, %r21, %r2;
	shl.b32 	%r50, %r47, 1;
	cvta.to.global.u64 	%rd18, %rd5;
	mul.wide.s32 	%rd19, %r50, 4;
	add.s64 	%rd20, %rd18, %rd19;
	ld.global.u32 	%r8, [%rd20];
	ld.global.u32 	%r9, [%rd20+4];
	cvt.rn.f32.s32 	%f14, %r8;
	fma.rn.f32 	%f4, %f3, %f14, 0fBF000000;
	cvt.rn.f32.s32 	%f15, %r9;
	fma.rn.f32 	%f17, %f2, %f15, 0fBF000000;
	setp.leu.f32 	%p8, %f4, 0fBF800000;
	setp.leu.f32 	%p9, %f17, 0fBF800000;
	or.pred  	%p10, %p8, %p9;
	setp.geu.f32 	%p11, %f4, %f14;
	or.pred  	%p12, %p11, %p10;
	setp.geu.f32 	%p13, %f17, %f15;
	or.pred  	%p14, %p12, %p13;
	@%p14 bra 	$L__BB0_13;
	ld.param.u64 	%rd34, [_Z36thomas_deformable_aggregation_kerneliPfPKfPKiS3_S1_S1_iiiiiiii_param_1];
	mul.lo.s32 	%r51, %r6, %r21;
	cvt.s64.s32 	%rd21, %r51;
	cvt.s64.s32 	%rd22, %r2;
	add.s64 	%rd23, %rd21, %rd22;
	cvta.to.global.u64 	%rd24, %rd34;
	shl.b64 	%rd25, %rd23, 2;
	add.s64 	%rd3, %rd24, %rd25;
	cvt.rmi.f32.f32 	%f19, %f4;
	cvt.rzi.s32.f32 	%r10, %f19;
	cvt.rmi.f32.f32 	%f20, %f17;
	cvt.rzi.s32.f32 	%r52, %f20;
	mul.lo.s32 	%r53, %r9, %r21;
	mul.lo.s32 	%r12, %r10, %r53;
	add.s32 	%r13, %r12, %r53;
	mul.lo.s32 	%r14, %r52, %r21;
	add.s32 	%r15, %r14, %r21;
	or.b32  	%r54, %r10, %r52;
	setp.lt.s32 	%p15, %r54, 0;
	mov.f32 	%f41, 0f00000000;
	@%p15 bra 	$L__BB0_6;
	add.s32 	%r55, %r12, %r7;
	add.s32 	%r56, %r55, %r14;
	mul.wide.s32 	%rd26, %r56, 4;
	add.s64 	%rd27, %rd1, %rd26;
	ld.global.f32 	%f41, [%rd27];
$L__BB0_6:
	setp.lt.s32 	%p16, %r10, 0;
	add.s32 	%r16, %r9, -1;
	setp.ge.s32 	%p17, %r52, %r16;
	mov.f32 	%f42, 0f00000000;
	or.pred  	%p18, %p16, %p17;
	@%p18 bra 	$L__BB0_8;
	add.s32 	%r57, %r12, %r7;
	add.s32 	%r58, %r57, %r15;
	mul.wide.s32 	%rd28, %r58, 4;
	add.s64 	%rd29, %rd1, %rd28;
	ld.global.f32 	%f42, [%rd29];
$L__BB0_8:
	setp.lt.s32 	%p19, %r52, 0;
	add.s32 	%r17, %r8, -1;
	setp.ge.s32 	%p20, %r10, %r17;
	mov.f32 	%f43, 0f00000000;
	or.pred  	%p21, %p20, %p19;
	@%p21 bra 	$L__BB0_10;
	add.s32 	%r59, %r14, %r7;
	add.s32 	%r60, %r59, %r13;
	mul.wide.s32 	%rd30, %r60, 4;
	add.s64 	%rd31, %rd1, %rd30;
	ld.global.f32 	%f43, [%rd31];
$L__BB0_10:
	setp.ge.s32 	%p22, %r10, %r17;
	setp.ge.s32 	%p23, %r52, %r16;
	mov.f32 	%f44, 0f00000000;
	or.pred  	%p24, %p22, %p23;
	@%p24 bra 	$L__BB0_12;
	add.s32 	%r61, %r13, %r7;
	add.s32 	%r62, %r61, %r15;
	mul.wide.s32 	%rd32, %r62, 4;
	add.s64 	%rd33, %rd1, %rd32;
	ld.global.f32 	%f44, [%rd33];
$L__BB0_12:
	cvt.rn.f32.s32 	%f24, %r10;
	sub.f32 	%f25, %f4, %f24;
	cvt.rn.f32.s32 	%f26, %r52;
	sub.f32 	%f27, %f17, %f26;
	mov.f32 	%f28, 0f3F800000;
	sub.f32 	%f29, %f28, %f27;
	sub.f32 	%f30, %f28, %f25;
	mul.f32 	%f31, %f30, %f29;
	mul.f32 	%f32, %f30, %f27;
	mul.f32 	%f33, %f25, %f29;
	mul.f32 	%f34, %f25, %f27;
	mul.f32 	%f35, %f32, %f42;
	fma.rn.f32 	%f36, %f31, %f41, %f35;
	fma.rn.f32 	%f37, %f33, %f43, %f36;
	fma.rn.f32 	%f38, %f34, %f44, %f37;
	mul.f32 	%f39, %f1, %f38;
	atom.global.add.f32 	%f40, [%rd3], %f39;
$L__BB0_13:
	ret;

}


// ===== COMPILED SASS (sm_100) =====

	.target	sm_100

	.elftype	@"ET_EXEC"


//--------------------- .note.nv.tkinfo           --------------------------
	.section	.note.nv.tkinfo,"",@"SHT_NOTE"
	.sectionflags	@"SHF_NOTE_NV_TKINFO"
	.tkinfo
        /*0018*/ 	.word	0x00000002
        /*0030*/ 	.string	""
        /*0030*/ 	.string	"ptxas"
        /*0030*/ 	.string	"Cuda compilation tools, release 13.0, V13.0.88"
        /*0030*/ 	.string	"Build cuda_13.0.r13.0/compiler.36424714_0"
        /*0030*/ 	.string	"-arch sm_100 -m 64 "



//--------------------- .note.nv.cuinfo           --------------------------
	.section	.note.nv.cuinfo,"",@"SHT_NOTE"
	.sectionflags	@"SHF_NOTE_NV_CUINFO"
        /*0018*/ 	.short	0x0002
        /*001a*/ 	.short	0x0064
        /*001c*/ 	.short	0x0082
	.zero		2


//--------------------- .nv.info                  --------------------------
	.section	.nv.info,"",@"SHT_CUDA_INFO"
	.align	4


	//----- nvinfo : EIATTR_REGCOUNT
	.align		4
        /*0000*/ 	.byte	0x04, 0x2f
        /*0002*/ 	.short	(.L_1 - .L_0)
	.align		4
.L_0:
        /*0004*/ 	.word	index@(_Z36thomas_deformable_aggregation_kerneliPfPKfPKiS3_S1_S1_iiiiiiii)
        /*0008*/ 	.word	0x0000001c


	//----- nvinfo : EIATTR_FRAME_SIZE
	.align		4
.L_1:
        /*000c*/ 	.byte	0x04, 0x11
        /*000e*/ 	.short	(.L_3 - .L_2)
	.align		4
.L_2:
        /*0010*/ 	.word	index@(_Z36thomas_deformable_aggregation_kerneliPfPKfPKiS3_S1_S1_iiiiiiii)
        /*0014*/ 	.word	0x00000000


	//----- nvinfo : EIATTR_MIN_STACK_SIZE
	.align		4
.L_3:
        /*0018*/ 	.byte	0x04, 0x12
        /*001a*/ 	.short	(.L_5 - .L_4)
	.align		4
.L_4:
        /*001c*/ 	.word	index@(_Z36thomas_deformable_aggregation_kerneliPfPKfPKiS3_S1_S1_iiiiiiii)
        /*0020*/ 	.word	0x00000000
.L_5:


//--------------------- .nv.compat                --------------------------
	.section	.nv.compat,"",@"SHT_CUDA_COMPAT_INFO"
	.align	4
        /*0000*/ 	.byte	0x02, 0x09, 0x00, 0x00, 0x02, 0x02, 0x01, 0x00, 0x02, 0x05, 0x05, 0x00, 0x03, 0x07, 0x01, 0x01
        /*0010*/ 	.byte	0x02, 0x03, 0x00, 0x00, 0x02, 0x06, 0x01, 0x00, 0x04, 0x0b, 0x08, 0x00, 0x01, 0x00, 0x00, 0x00
        /*0020*/ 	.byte	0x00, 0x00, 0x00, 0x00


//--------------------- .nv.info._Z36thomas_deformable_aggregation_kerneliPfPKfPKiS3_S1_S1_iiiiiiii --------------------------
	.section	.nv.info._Z36thomas_deformable_aggregation_kerneliPfPKfPKiS3_S1_S1_iiiiiiii,"",@"SHT_CUDA_INFO"
	.sectionflags	@""
	.align	4


	//----- nvinfo : EIATTR_CUDA_API_VERSION
	.align		4
        /*0000*/ 	.byte	0x04, 0x37
        /*0002*/ 	.short	(.L_7 - .L_6)
.L_6:
        /*0004*/ 	.word	0x00000082


	//----- nvinfo : EIATTR_KPARAM_INFO
	.align		4
.L_7:
        /*0008*/ 	.byte	0x04, 0x17
        /*000a*/ 	.short	(.L_9 - .L_8)
.L_8:
        /*000c*/ 	.word	0x00000000
        /*0010*/ 	.short	0x000e
        /*0012*/ 	.short	0x0054
        /*0014*/ 	.byte	0x00, 0xf0, 0x11, 0x00


	//----- nvinfo : EIATTR_KPARAM_INFO
	.align		4
.L_9:
        /*0018*/ 	.byte	0x04, 0x17
        /*001a*/ 	.short	(.L_11 - .L_10)
.L_10:
        /*001c*/ 	.word	0x00000000
        /*0020*/ 	.short	0x000d
        /*0022*/ 	.short	0x0050
        /*0024*/ 	.byte	0x00, 0xf0, 0x11, 0x00


	//----- nvinfo : EIATTR_KPARAM_INFO
	.align		4
.L_11:
        /*0028*/ 	.byte	0x04, 0x17
        /*002a*/ 	.short	(.L_13 - .L_12)
.L_12:
        /*002c*/ 	.word	0x00000000
        /*0030*/ 	.short	0x000c
        /*0032*/ 	.short	0x004c
        /*0034*/ 	.byte	0x00, 0xf0, 0x11, 0x00


	//----- nvinfo : EIATTR_KPARAM_INFO
	.align		4
.L_13:
        /*0038*/ 	.byte	0x04, 0x17
        /*003a*/ 	.short	(.L_15 - .L_14)
.L_14:
        /*003c*/ 	.word	0x00000000
        /*0040*/ 	.short	0x000b
        /*0042*/ 	.short	0x0048
        /*0044*/ 	.byte	0x00, 0xf0, 0x11, 0x00


	//----- nvinfo : EIATTR_KPARAM_INFO
	.align		4
.L_15:
        /*0048*/ 	.byte	0x04, 0x17
        /*004a*/ 	.short	(.L_17 - .L_16)
.L_16:
        /*004c*/ 	.word	0x00000000
        /*0050*/ 	.short	0x000a
        /*0052*/ 	.short	0x0044
        /*0054*/ 	.byte	0x00, 0xf0, 0x11, 0x00


	//----- nvinfo : EIATTR_KPARAM_INFO
	.align		4
.L_17:
        /*0058*/ 	.byte	0x04, 0x17
        /*005a*/ 	.short	(.L_19 - .L_18)
.L_18:
        /*005c*/ 	.word	0x00000000
        /*0060*/ 	.short	0x0009
        /*0062*/ 	.short	0x0040
        /*0064*/ 	.byte	0x00, 0xf0, 0x11, 0x00


	//----- nvinfo : EIATTR_KPARAM_INFO
	.align		4
.L_19:
        /*0068*/ 	.byte	0x04, 0x17
        /*006a*/ 	.short	(.L_21 - .L_20)
.L_20:
        /*006c*/ 	.word	0x00000000
        /*0070*/ 	.short	0x0008
        /*0072*/ 	.short	0x003c
        /*0074*/ 	.byte	0x00, 0xf0, 0x11, 0x00


	//----- nvinfo : EIATTR_KPARAM_INFO
	.align		4
.L_21:
        /*0078*/ 	.byte	0x04, 0x17
        /*007a*/ 	.short	(.L_23 - .L_22)
.L_22:
        /*007c*/ 	.word	0x00000000
        /*0080*/ 	.short	0x0007
        /*0082*/ 	.short	0x0038
        /*0084*/ 	.byte	0x00, 0xf0, 0x11, 0x00


	//----- nvinfo : EIATTR_KPARAM_INFO
	.align		4
.L_23:
        /*0088*/ 	.byte	0x04, 0x17
        /*008a*/ 	.short	(.L_25 - .L_24)
.L_24:
        /*008c*/ 	.word	0x00000000
        /*0090*/ 	.short	0x0006
        /*0092*/ 	.short	0x0030
        /*0094*/ 	.byte	0x00, 0xf5, 0x21, 0x00


	//----- nvinfo : EIATTR_KPARAM_INFO
	.align		4
.L_25:
        /*0098*/ 	.byte	0x04, 0x17
        /*009a*/ 	.short	(.L_27 - .L_26)
.L_26:
        /*009c*/ 	.word	0x00000000
        /*00a0*/ 	.short	0x0005
        /*00a2*/ 	.short	0x0028
        /*00a4*/ 	.byte	0x00, 0xf5, 0x21, 0x00


	//----- nvinfo : EIATTR_KPARAM_INFO
	.align		4
.L_27:
        /*00a8*/ 	.byte	0x04, 0x17
        /*00aa*/ 	.short	(.L_29 - .L_28)
.L_28:
        /*00ac*/ 	.word	0x00000000
        /*00b0*/ 	.short	0x0004
        /*00b2*/ 	.short	0x0020
        /*00b4*/ 	.byte	0x00, 0xf5, 0x21, 0x00


	//----- nvinfo : EIATTR_KPARAM_INFO
	.align		4
.L_29:
        /*00b8*/ 	.byte	0x04, 0x17
        /*00ba*/ 	.short	(.L_31 - .L_30)
.L_30:
        /*00bc*/ 	.word	0x00000000
        /*00c0*/ 	.short	0x0003
        /*00c2*/ 	.short	0x0018
        /*00c4*/ 	.byte	0x00, 0xf5, 0x21, 0x00


	//----- nvinfo : EIATTR_KPARAM_INFO
	.align		4
.L_31:
        /*00c8*/ 	.byte	0x04, 0x17
        /*00ca*/ 	.short	(.L_33 - .L_32)
.L_32:
        /*00cc*/ 	.word	0x00000000
        /*00d0*/ 	.short	0x0002
        /*00d2*/ 	.short	0x0010
        /*00d4*/ 	.byte	0x00, 0xf5, 0x21, 0x00


	//----- nvinfo : EIATTR_KPARAM_INFO
	.align		4
.L_33:
        /*00d8*/ 	.byte	0x04, 0x17
        /*00da*/ 	.short	(.L_35 - .L_34)
.L_34:
        /*00dc*/ 	.word	0x00000000
        /*00e0*/ 	.short	0x0001
        /*00e2*/ 	.short	0x0008
        /*00e4*/ 	.byte	0x00, 0xf5, 0x21, 0x00


	//----- nvinfo : EIATTR_KPARAM_INFO
	.align		4
.L_35:
        /*00e8*/ 	.byte	0x04, 0x17
        /*00ea*/ 	.short	(.L_37 - .L_36)
.L_36:
        /*00ec*/ 	.word	0x00000000
        /*00f0*/ 	.short	0x0000
        /*00f2*/ 	.short	0x0000
        /*00f4*/ 	.byte	0x00, 0xf0, 0x11, 0x00


	//----- nvinfo : EIATTR_SPARSE_MMA_MASK
	.align		4
.L_37:
        /*00f8*/ 	.byte	0x03, 0x50
        /*00fa*/ 	.short	0x0000


	//----- nvinfo : EIATTR_MAXREG_COUNT
	.align		4
        /*00fc*/ 	.byte	0x03, 0x1b
        /*00fe*/ 	.short	0x00ff


	//----- nvinfo : EIATTR_MERCURY_ISA_VERSION
	.align		4
        /*0100*/ 	.byte	0x03, 0x5f
        /*0102*/ 	.short	0x0101


	//----- nvinfo : EIATTR_VRC_CTA_INIT_COUNT
	.align		4
        /*0104*/ 	.byte	0x02, 0x4a
	.zero		1
	.zero		1


	//----- nvinfo : EIATTR_EXIT_INSTR_OFFSETS
	.align		4
        /*0108*/ 	.byte	0x04, 0x1c
        /*010a*/ 	.short	(.L_39 - .L_38)


	//   ....[0]....
.L_38:
        /*010c*/ 	.word	0x00000070


	//   ....[1]....
        /*0110*/ 	.word	0x00000ae0


	//   ....[2]....
        /*0114*/ 	.word	0x00000b20


	//   ....[3]....
        /*0118*/ 	.word	0x00000e40


	//   ....[4]....
        /*011c*/ 	.word	0x000013a0


	//----- nvinfo : EIATTR_CBANK_PARAM_SIZE
	.align		4
.L_39:
        /*0120*/ 	.byte	0x03, 0x19
        /*0122*/ 	.short	0x0058


	//----- nvinfo : EIATTR_PARAM_CBANK
	.align		4
        /*0124*/ 	.byte	0x04, 0x0a
        /*0126*/ 	.short	(.L_41 - .L_40)
	.align		4
.L_40:
        /*0128*/ 	.word	index@(.nv.constant0._Z36thomas_deformable_aggregation_kerneliPfPKfPKiS3_S1_S1_iiiiiiii)
        /*012c*/ 	.short	0x0380
        /*012e*/ 	.short	0x0058


	//----- nvinfo : EIATTR_SW_WAR
	.align		4
.L_41:
        /*0130*/ 	.byte	0x04, 0x36
        /*0132*/ 	.short	(.L_43 - .L_42)
.L_42:
        /*0134*/ 	.word	0x00000008
.L_43:


//--------------------- .nv.callgraph             --------------------------
	.section	.nv.callgraph,"",@"SHT_CUDA_CALLGRAPH"
	.align	4
	.sectionentsize	8
	.align		4
        /*0000*/ 	.word	0x00000000
	.align		4
        /*0004*/ 	.word	0xffffffff
	.align		4
        /*0008*/ 	.word	0x00000000
	.align		4
        /*000c*/ 	.word	0xfffffffe
	.align		4
        /*0010*/ 	.word	0x00000000
	.align		4
        /*0014*/ 	.word	0xfffffffd
	.align		4
        /*0018*/ 	.word	0x00000000
	.align		4
        /*001c*/ 	.word	0xfffffffc


//--------------------- .text._Z36thomas_deformable_aggregation_kerneliPfPKfPKiS3_S1_S1_iiiiiiii --------------------------
	.section	.text._Z36thomas_deformable_aggregation_kerneliPfPKfPKiS3_S1_S1_iiiiiiii,"ax",@progbits
	.align	128
        .global         _Z36thomas_deformable_aggregation_kerneliPfPKfPKiS3_S1_S1_iiiiiiii
        .type           _Z36thomas_deformable_aggregation_kerneliPfPKfPKiS3_S1_S1_iiiiiiii,@function
        .size           _Z36thomas_deformable_aggregation_kerneliPfPKfPKiS3_S1_S1_iiiiiiii,(.L_x_1 - _Z36thomas_deformable_aggregation_kerneliPfPKfPKiS3_S1_S1_iiiiiiii)
        .other          _Z36thomas_deformable_aggregation_kerneliPfPKfPKiS3_S1_S1_iiiiiiii,@"STO_CUDA_ENTRY STV_DEFAULT"
_Z36thomas_deformable_aggregation_kerneliPfPKfPKiS3_S1_S1_iiiiiiii:
.text._Z36thomas_deformable_aggregation_kerneliPfPKfPKiS3_S1_S1_iiiiiiii:
[----:B------:R-:W-:Y:S01]  /*0000*/  LDC R1, c[0x0][0x37c] ;  /* 0x0000df00ff017b82 */ /* 0x000fe20000000800 */
[----:B------:R-:W0:Y:S07]  /*0010*/  S2R R0, SR_TID.X ;  /* 0x0000000000007919 */ /* 0x000e2e0000002100 */
[----:B------:R-:W0:Y:S01]  /*0020*/  S2UR UR4, SR_CTAID.X ;  /* 0x00000000000479c3 */ /* 0x000e220000002500 */
[----:B------:R-:W1:Y:S07]  /*0030*/  LDCU UR5, c[0x0][0x380] ;  /* 0x00007000ff0577ac */ /* 0x000e6e0008000800 */
[----:B------:R-:W0:Y:S02]  /*0040*/  LDC R3, c[0x0][0x360] ;  /* 0x0000d800ff037b82 */ /* 0x000e240000000800 */
[----:B0-----:R-:W-:-:S05]  /*0050*/  IMAD R3, R3, UR4, R0 ;  /* 0x0000000403037c24 */ /* 0x001fca000f8e0200 */
[----:B-1----:R-:W-:-:S13]  /*0060*/  ISETP.GE.AND P0, PT, R3, UR5, PT ;  /* 0x0000000503007c0c */ /* 0x002fda000bf06270 */
[----:B------:R-:W-:Y:S05]  /*0070*/  @P0 EXIT ;  /* 0x000000000000094d */ /* 0x000fea0003800000 */
[----:B------:R-:W0:Y:S01]  /*0080*/  LDC R0, c[0x0][0x3c4] ;  /* 0x0000f100ff007b82 */ /* 0x000e220000000800 */
[----:B------:R-:W-:Y:S01]  /*0090*/  IABS R5, R3 ;  /* 0x0000000300057213 */ /* 0x000fe20000000000 */
[----:B------:R-:W1:Y:S06]  /*00a0*/  LDCU.64 UR4, c[0x0][0x358] ;  /* 0x00006b00ff0477ac */ /* 0x000e6c0008000a00 */
[----:B------:R-:W2:Y:S01]  /*00b0*/  LDC R9, c[0x0][0x3c8] ;  /* 0x0000f200ff097b82 */ /* 0x000ea20000000800 */
[----:B0-----:R-:W-:-:S04]  /*00c0*/  IABS R4, R0 ;  /* 0x0000000000047213 */ /* 0x001fc80000000000 */
[----:B------:R-:W0:Y:S01]  /*00d0*/  I2F.RP R2, R4 ;  /* 0x0000000400027306 */ /* 0x000e220000209400 */
[----:B--2---:R-:W-:-:S07]  /*00e0*/  IABS R8, R9 ;  /* 0x0000000900087213 */ /* 0x004fce0000000000 */
[----:B0-----:R-:W0:Y:S02]  /*00f0*/  MUFU.RCP R2, R2 ;  /* 0x0000000200027308 */ /* 0x001e240000001000 */
[----:B0-----:R-:W-:-:S06]  /*0100*/  VIADD R6, R2, 0xffffffe ;  /* 0x0ffffffe02067836 */ /* 0x001fcc0000000000 */
[----:B------:R0:W2:Y:S02]  /*0110*/  F2I.FTZ.U32.TRUNC.NTZ R7, R6 ;  /* 0x0000000600077305 */ /* 0x0000a4000021f000 */
[----:B0-----:R-:W-:Y:S02]  /*0120*/  HFMA2 R6, -RZ, RZ, 0, 0 ;  /* 0x00000000ff067431 */ /* 0x001fe400000001ff */
[----:B--2---:R-:W-:-:S04]  /*0130*/  IMAD.MOV R11, RZ, RZ, -R7 ;  /* 0x000000ffff0b7224 */ /* 0x004fc800078e0a07 */
[----:B------:R-:W-:-:S04]  /*0140*/  IMAD R11, R11, R4, RZ ;  /* 0x000000040b0b7224 */ /* 0x000fc800078e02ff */
[----:B------:R-:W-:Y:S01]  /*0150*/  IMAD.HI.U32 R2, R7, R11, R6 ;  /* 0x0000000b07027227 */ /* 0x000fe200078e0006 */
[----:B------:R-:W-:-:S03]  /*0160*/  LOP3.LUT R6, R3, R0, RZ, 0x3c, !PT ;  /* 0x0000000003067212 */ /* 0x000fc600078e3cff */
[----:B------:R-:W-:Y:S01]  /*0170*/  IMAD.MOV.U32 R7, RZ, RZ, R8 ;  /* 0x000000ffff077224 */ /* 0x000fe200078e0008 */
[----:B------:R-:W-:Y:S01]  /*0180*/  ISETP.GE.AND P2, PT, R6, RZ, PT ;  /* 0x000000ff0600720c */ /* 0x000fe20003f46270 */
[----:B------:R-:W-:Y:S02]  /*0190*/  IMAD.HI.U32 R2, R2, R5, RZ ;  /* 0x0000000502027227 */ /* 0x000fe400078e00ff */
[----:B------:R-:W0:Y:S02]  /*01a0*/  I2F.RP R8, R7 ;  /* 0x0000000700087306 */ /* 0x000e240000209400 */
[----:B------:R-:W-:-:S04]  /*01b0*/  IMAD.MOV R11, RZ, RZ, -R2 ;  /* 0x000000ffff0b7224 */ /* 0x000fc800078e0a02 */
[----:B------:R-:W-:-:S05]  /*01c0*/  IMAD R11, R4, R11, R5 ;  /* 0x0000000b040b7224 */ /* 0x000fca00078e0205 */
[----:B------:R-:W-:Y:S01]  /*01d0*/  ISETP.GT.U32.AND P1, PT, R4, R11, PT ;  /* 0x0000000b0400720c */ /* 0x000fe20003f24070 */
[----:B0-----:R-:W0:-:S12]  /*01e0*/  MUFU.RCP R8, R8 ;  /* 0x0000000800087308 */ /* 0x001e180000001000 */
[-C--:B------:R-:W-:Y:S01]  /*01f0*/  @!P1 IADD3 R11, PT, PT, R11, -R4.reuse, RZ ;  /* 0x800000040b0b9210 */ /* 0x080fe20007ffe0ff */
[----:B------:R-:W-:Y:S01]  /*0200*/  @!P1 VIADD R2, R2, 0x1 ;  /* 0x0000000102029836 */ /* 0x000fe20000000000 */
[----:B------:R-:W-:Y:S02]  /*0210*/  ISETP.NE.AND P1, PT, R0, RZ, PT ;  /* 0x000000ff0000720c */ /* 0x000fe40003f25270 */
[----:B------:R-:W-:Y:S02]  /*0220*/  ISETP.GE.U32.AND P0, PT, R11, R4, PT ;  /* 0x000000040b00720c */ /* 0x000fe40003f06070 */
[----:B------:R-:W2:Y:S01]  /*0230*/  LDC R11, c[0x0][0x3bc] ;  /* 0x0000ef00ff0b7b82 */ /* 0x000ea20000000800 */
[----:B0-----:R-:W-:-:S04]  /*0240*/  VIADD R12, R8, 0xffffffe ;  /* 0x0ffffffe080c7836 */ /* 0x001fc80000000000 */
[----:B------:R0:W3:Y:S06]  /*0250*/  F2I.FTZ.U32.TRUNC.NTZ R13, R12 ;  /* 0x0000000c000d7305 */ /* 0x0000ec000021f000 */
[----:B------:R-:W-:Y:S01]  /*0260*/  @P0 IADD3 R2, PT, PT, R2, 0x1, RZ ;  /* 0x0000000102020810 */ /* 0x000fe20007ffe0ff */
[----:B0-----:R-:W-:-:S04]  /*0270*/  IMAD.MOV.U32 R12, RZ, RZ, RZ ;  /* 0x000000ffff0c7224 */ /* 0x001fc800078e00ff */
[----:B------:R-:W-:Y:S01]  /*0280*/  @!P2 IMAD.MOV R2, RZ, RZ, -R2 ;  /* 0x000000ffff02a224 */ /* 0x000fe200078e0a02 */
[----:B------:R-:W-:Y:S01]  /*0290*/  @!P1 LOP3.LUT R2, RZ, R0, RZ, 0x33, !PT ;  /* 0x00000000ff029212 */ /* 0x000fe200078e33ff */
[----:B---3--:R-:W-:-:S03]  /*02a0*/  IMAD.MOV R6, RZ, RZ, -R13 ;  /* 0x000000ffff067224 */ /* 0x008fc600078e0a0d */
[----:B------:R-:W-:Y:S02]  /*02b0*/  IABS R8, R2 ;  /* 0x0000000200087213 */ /* 0x000fe40000000000 */
[----:B--2---:R-:W-:Y:S01]  /*02c0*/  IABS R10, R11 ;  /* 0x0000000b000a7213 */ /* 0x004fe20000000000 */
[----:B------:R-:W-:-:S03]  /*02d0*/  IMAD R15, R6, R7, RZ ;  /* 0x00000007060f7224 */ /* 0x000fc600078e02ff */
[----:B------:R-:W-:Y:S01]  /*02e0*/  MOV R6, R10 ;  /* 0x0000000a00067202 */ /* 0x000fe20000000f00 */
[----:B------:R-:W-:-:S03]  /*02f0*/  IMAD.HI.U32 R12, R13, R15, R12 ;  /* 0x0000000f0d0c7227 */ /* 0x000fc600078e000c */
[----:B------:R-:W0:Y:S03]  /*0300*/  I2F.RP R13, R6 ;  /* 0x00000006000d7306 */ /* 0x000e260000209400 */
[----:B------:R-:W-:-:S04]  /*0310*/  IMAD.HI.U32 R10, R12, R8, RZ ;  /* 0x000000080c0a7227 */ /* 0x000fc800078e00ff */
[----:B------:R-:W-:-:S04]  /*0320*/  IMAD.MOV R12, RZ, RZ, -R10 ;  /* 0x000000ffff0c7224 */ /* 0x000fc800078e0a0a */
[C---:B------:R-:W-:Y:S02]  /*0330*/  IMAD R8, R7.reuse, R12, R8 ;  /* 0x0000000c07087224 */ /* 0x040fe400078e0208 */
[----:B------:R-:W2:Y:S01]  /*0340*/  LDC R12, c[0x0][0x3d0] ;  /* 0x0000f400ff0c7b82 */ /* 0x000ea20000000800 */
[----:B0-----:R-:W0:Y:S02]  /*0350*/  MUFU.RCP R13, R13 ;  /* 0x0000000d000d7308 */ /* 0x001e240000001000 */
[----:B------:R-:W-:-:S13]  /*0360*/  ISETP.GT.U32.AND P1, PT, R7, R8, PT ;  /* 0x000000080700720c */ /* 0x000fda0003f24070 */
[-C--:B------:R-:W-:Y:S01]  /*0370*/  @!P1 IADD3 R8, PT, PT, R8, -R7.reuse, RZ ;  /* 0x8000000708089210 */ /* 0x080fe20007ffe0ff */
[----:B------:R-:W-:Y:S01]  /*0380*/  @!P1 VIADD R10, R10, 0x1 ;  /* 0x000000010a0a9836 */ /* 0x000fe20000000000 */
[----:B------:R-:W-:Y:S01]  /*0390*/  ISETP.NE.AND P1, PT, R9, RZ, PT ;  /* 0x000000ff0900720c */ /* 0x000fe20003f25270 */
[----:B0-----:R-:W-:Y:S01]  /*03a0*/  VIADD R14, R13, 0xffffffe ;  /* 0x0ffffffe0d0e7836 */ /* 0x001fe20000000000 */
[----:B------:R-:W-:Y:S02]  /*03b0*/  ISETP.GE.U32.AND P0, PT, R8, R7, PT ;  /* 0x000000070800720c */ /* 0x000fe40003f06070 */
[----:B------:R-:W-:Y:S01]  /*03c0*/  LOP3.LUT R7, R2, R9, RZ, 0x3c, !PT ;  /* 0x0000000902077212 */ /* 0x000fe200078e3cff */
[----:B------:R0:W3:Y:S01]  /*03d0*/  F2I.FTZ.U32.TRUNC.NTZ R15, R14 ;  /* 0x0000000e000f7305 */ /* 0x0000e2000021f000 */
[----:B--2---:R-:W-:Y:S02]  /*03e0*/  IABS R8, R12 ;  /* 0x0000000c00087213 */ /* 0x004fe40000000000 */
[----:B------:R-:W-:-:S05]  /*03f0*/  ISETP.GE.AND P2, PT, R7, RZ, PT ;  /* 0x000000ff0700720c */ /* 0x000fca0003f46270 */
[----:B------:R-:W2:Y:S01]  /*0400*/  I2F.RP R16, R8 ;  /* 0x0000000800107306 */ /* 0x000ea20000209400 */
[----:B0-----:R-:W-:Y:S01]  /*0410*/  HFMA2 R14, -RZ, RZ, 0, 0 ;  /* 0x00000000ff0e7431 */ /* 0x001fe200000001ff */
[----:B------:R-:W-:Y:S01]  /*0420*/  @P0 IADD3 R10, PT, PT, R10, 0x1, RZ ;  /* 0x000000010a0a0810 */ /* 0x000fe20007ffe0ff */
[----:B---3--:R-:W-:-:S05]  /*0430*/  IMAD.MOV R7, RZ, RZ, -R15 ;  /* 0x000000ffff077224 */ /* 0x008fca00078e0a0f */
[----:B------:R-:W-:Y:S01]  /*0440*/  @!P2 IMAD.MOV R10, RZ, RZ, -R10 ;  /* 0x000000ffff0aa224 */ /* 0x000fe200078e0a0a */
[----:B------:R-:W-:Y:S01]  /*0450*/  @!P1 LOP3.LUT R10, RZ, R9, RZ, 0x33, !PT ;  /* 0x00000009ff0a9212 */ /* 0x000fe200078e33ff */
[----:B------:R-:W-:-:S03]  /*0460*/  IMAD R7, R7, R6, RZ ;  /* 0x0000000607077224 */ /* 0x000fc600078e02ff */
[----:B------:R-:W-:Y:S01]  /*0470*/  IABS R13, R10 ;  /* 0x0000000a000d7213 */ /* 0x000fe20000000000 */
[----:B------:R-:W-:Y:S01]  /*0480*/  IMAD.HI.U32 R14, R15, R7, R14 ;  /* 0x000000070f0e7227 */ /* 0x000fe200078e000e */
[----:B--2---:R-:W0:Y:S03]  /*0490*/  MUFU.RCP R16, R16 ;  /* 0x0000001000107308 */ /* 0x004e260000001000 */
[----:B------:R-:W-:-:S04]  /*04a0*/  IMAD.MOV.U32 R7, RZ, RZ, R13 ;  /* 0x000000ffff077224 */ /* 0x000fc800078e000d */
[----:B------:R-:W-:-:S04]  /*04b0*/  IMAD.HI.U32 R15, R14, R7, RZ ;  /* 0x000000070e0f7227 */ /* 0x000fc800078e00ff */
[----:B------:R-:W-:-:S04]  /*04c0*/  IMAD.MOV R13, RZ, RZ, -R15 ;  /* 0x000000ffff0d7224 */ /* 0x000fc800078e0a0f */
[----:B------:R-:W-:Y:S02]  /*04d0*/  IMAD R7, R6, R13, R7 ;  /* 0x0000000d06077224 */ /* 0x000fe400078e0207 */
[----:B0-----:R-:W-:Y:S01]  /*04e0*/  VIADD R14, R16, 0xffffffe ;  /* 0x0ffffffe100e7836 */ /* 0x001fe20000000000 */
[----:B------:R-:W0:Y:S02]  /*04f0*/  LDC R13, c[0x0][0x3cc] ;  /* 0x0000f300ff0d7b82 */ /* 0x000e240000000800 */
[----:B------:R-:W-:-:S13]  /*0500*/  ISETP.GT.U32.AND P1, PT, R6, R7, PT ;  /* 0x000000070600720c */ /* 0x000fda0003f24070 */
[-C--:B------:R-:W-:Y:S01]  /*0510*/  @!P1 IADD3 R7, PT, PT, R7, -R6.reuse, RZ ;  /* 0x8000000607079210 */ /* 0x080fe20007ffe0ff */
[----:B------:R-:W-:Y:S01]  /*0520*/  @!P1 VIADD R15, R15, 0x1 ;  /* 0x000000010f0f9836 */ /* 0x000fe20000000000 */
[----:B------:R-:W-:Y:S02]  /*0530*/  ISETP.NE.AND P1, PT, R11, RZ, PT ;  /* 0x000000ff0b00720c */ /* 0x000fe40003f25270 */
[----:B------:R-:W-:Y:S02]  /*0540*/  ISETP.GE.U32.AND P0, PT, R7, R6, PT ;  /* 0x000000060700720c */ /* 0x000fe40003f06070 */
[----:B------:R-:W-:Y:S01]  /*0550*/  LOP3.LUT R6, R10, R11, RZ, 0x3c, !PT ;  /* 0x0000000b0a067212 */ /* 0x000fe200078e3cff */
[----:B------:R0:W2:Y:S03]  /*0560*/  F2I.FTZ.U32.TRUNC.NTZ R7, R14 ;  /* 0x0000000e00077305 */ /* 0x0000a6000021f000 */
[----:B------:R-:W-:-:S02]  /*0570*/  ISETP.GE.AND P2, PT, R6, RZ, PT ;  /* 0x000000ff0600720c */ /* 0x000fc40003f46270 */
[----:B------:R-:W-:Y:S02]  /*0580*/  MOV R6, RZ ;  /* 0x000000ff00067202 */ /* 0x000fe40000000f00 */
[----:B0-----:R-:W-:-:S03]  /*0590*/  IABS R14, R13 ;  /* 0x0000000d000e7213 */ /* 0x001fc60000000000 */
[----:B------:R-:W-:Y:S01]  /*05a0*/  @P0 IADD3 R15, PT, PT, R15, 0x1, RZ ;  /* 0x000000010f0f0810 */ /* 0x000fe20007ffe0ff */
[----:B--2---:R-:W-:-:S05]  /*05b0*/  IMAD.MOV R17, RZ, RZ, -R7 ;  /* 0x000000ffff117224 */ /* 0x004fca00078e0a07 */
[----:B------:R-:W-:Y:S01]  /*05c0*/  @!P2 IMAD.MOV R15, RZ, RZ, -R15 ;  /* 0x000000ffff0fa224 */ /* 0x000fe200078e0a0f */
[----:B------:R-:W-:Y:S01]  /*05d0*/  @!P1 LOP3.LUT R15, RZ, R11, RZ, 0x33, !PT ;  /* 0x0000000bff0f9212 */ /* 0x000fe200078e33ff */
[----:B------:R-:W-:-:S03]  /*05e0*/  IMAD R17, R17, R8, RZ ;  /* 0x0000000811117224 */ /* 0x000fc600078e02ff */
[----:B------:R-:W-:Y:S01]  /*05f0*/  IABS R16, R15 ;  /* 0x0000000f00107213 */ /* 0x000fe20000000000 */
[----:B------:R-:W-:Y:S02]  /*0600*/  IMAD.HI.U32 R6, R7, R17, R6 ;  /* 0x0000001107067227 */ /* 0x000fe400078e0006 */
[----:B------:R-:W0:Y:S02]  /*0610*/  I2F.RP R17, R14 ;  /* 0x0000000e00117306 */ /* 0x000e240000209400 */
[----:B------:R-:W-:Y:S02]  /*0620*/  IMAD.MOV.U32 R7, RZ, RZ, R16 ;  /* 0x000000ffff077224 */ /* 0x000fe400078e0010 */
[----:B------:R-:W2:Y:S02]  /*0630*/  LDC R16, c[0x0][0x3b8] ;  /* 0x0000ee00ff107b82 */ /* 0x000ea40000000800 */
[----:B------:R-:W-:-:S04]  /*0640*/  IMAD.HI.U32 R18, R6, R7, RZ ;  /* 0x0000000706127227 */ /* 0x000fc800078e00ff */
[----:B------:R-:W-:-:S04]  /*0650*/  IMAD.MOV R6, RZ, RZ, -R18 ;  /* 0x000000ffff067224 */ /* 0x000fc800078e0a12 */
[----:B------:R-:W-:Y:S01]  /*0660*/  IMAD R7, R8, R6, R7 ;  /* 0x0000000608077224 */ /* 0x000fe200078e0207 */
[----:B0-----:R-:W0:Y:S01]  /*0670*/  MUFU.RCP R17, R17 ;  /* 0x0000001100117308 */ /* 0x001e220000001000 */
[----:B------:R-:W-:-:S03]  /*0680*/  LOP3.LUT R6, R15, R12, RZ, 0x3c, !PT ;  /* 0x0000000c0f067212 */ /* 0x000fc600078e3cff */
[----:B------:R-:W-:Y:S02]  /*0690*/  ISETP.GT.U32.AND P1, PT, R8, R7, PT ;  /* 0x000000070800720c */ /* 0x000fe40003f24070 */
[----:B------:R-:W-:Y:S01]  /*06a0*/  ISETP.GE.AND P2, PT, R6, RZ, PT ;  /* 0x000000ff0600720c */ /* 0x000fe20003f46270 */
[----:B------:R-:W-:-:S10]  /*06b0*/  HFMA2 R6, -RZ, RZ, 0, 0 ;  /* 0x00000000ff067431 */ /* 0x000fd400000001ff */
[-C--:B------:R-:W-:Y:S01]  /*06c0*/  @!P1 IADD3 R7, PT, PT, R7, -R8.reuse, RZ ;  /* 0x8000000807079210 */ /* 0x080fe20007ffe0ff */
[----:B0-----:R-:W-:Y:S02]  /*06d0*/  VIADD R19, R17, 0xffffffe ;  /* 0x0ffffffe11137836 */ /* 0x001fe40000000000 */
[----:B------:R-:W-:Y:S01]  /*06e0*/  @!P1 VIADD R18, R18, 0x1 ;  /* 0x0000000112129836 */ /* 0x000fe20000000000 */
[----:B------:R-:W-:Y:S02]  /*06f0*/  ISETP.GE.U32.AND P0, PT, R7, R8, PT ;  /* 0x000000080700720c */ /* 0x000fe40003f06070 */
[----:B------:R-:W0:Y:S01]  /*0700*/  F2I.FTZ.U32.TRUNC.NTZ R7, R19 ;  /* 0x0000001300077305 */ /* 0x000e22000021f000 */
[----:B------:R-:W-:Y:S02]  /*0710*/  ISETP.NE.AND P1, PT, R12, RZ, PT ;  /* 0x000000ff0c00720c */ /* 0x000fe40003f25270 */
[----:B--2---:R-:W-:-:S08]  /*0720*/  IABS R8, R16 ;  /* 0x0000001000087213 */ /* 0x004fd00000000000 */
[----:B------:R-:W-:Y:S01]  /*0730*/  @P0 IADD3 R18, PT, PT, R18, 0x1, RZ ;  /* 0x0000000112120810 */ /* 0x000fe20007ffe0ff */
[----:B0-----:R-:W-:-:S04]  /*0740*/  IMAD.MOV R17, RZ, RZ, -R7 ;  /* 0x000000ffff117224 */ /* 0x001fc800078e0a07 */
[----:B------:R-:W-:Y:S01]  /*0750*/  @!P2 IMAD.MOV R18, RZ, RZ, -R18 ;  /* 0x000000ffff12a224 */ /* 0x000fe200078e0a12 */
[----:B------:R-:W-:Y:S01]  /*0760*/  @!P1 LOP3.LUT R18, RZ, R12, RZ, 0x33, !PT ;  /* 0x0000000cff129212 */ /* 0x000fe200078e33ff */
[----:B------:R-:W-:-:S03]  /*0770*/  IMAD R17, R17, R14, RZ ;  /* 0x0000000e11117224 */ /* 0x000fc600078e02ff */
[----:B------:R-:W-:Y:S01]  /*0780*/  IABS R19, R18 ;  /* 0x0000001200137213 */ /* 0x000fe20000000000 */
[----:B------:R-:W-:Y:S02]  /*0790*/  IMAD.HI.U32 R6, R7, R17, R6 ;  /* 0x0000001107067227 */ /* 0x000fe400078e0006 */
[----:B------:R-:W0:Y:S02]  /*07a0*/  I2F.RP R17, R8 ;  /* 0x0000000800117306 */ /* 0x000e240000209400 */
[----:B------:R-:W-:-:S04]  /*07b0*/  IMAD.MOV.U32 R7, RZ, RZ, R19 ;  /* 0x000000ffff077224 */ /* 0x000fc800078e0013 */
[----:B------:R-:W-:-:S05]  /*07c0*/  IMAD.HI.U32 R6, R6, R7, RZ ;  /* 0x0000000706067227 */ /* 0x000fca00078e00ff */
[----:B------:R-:W-:Y:S01]  /*07d0*/  IADD3 R19, PT, PT, -R6, RZ, RZ ;  /* 0x000000ff06137210 */ /* 0x000fe20007ffe1ff */
[----:B0-----:R-:W0:Y:S04]  /*07e0*/  MUFU.RCP R17, R17 ;  /* 0x0000001100117308 */ /* 0x001e280000001000 */
[----:B------:R-:W-:-:S05]  /*07f0*/  IMAD R7, R14, R19, R7 ;  /* 0x000000130e077224 */ /* 0x000fca00078e0207 */
[----:B------:R-:W-:Y:S02]  /*0800*/  ISETP.GT.U32.AND P1, PT, R14, R7, PT ;  /* 0x000000070e00720c */ /* 0x000fe40003f24070 */
[----:B0-----:R-:W-:-:S11]  /*0810*/  IADD3 R19, PT, PT, R17, 0xffffffe, RZ ;  /* 0x0ffffffe11137810 */ /* 0x001fd60007ffe0ff */
[----:B------:R-:W-:Y:S02]  /*0820*/  @!P1 IMAD.IADD R7, R7, 0x1, -R14 ;  /* 0x0000000107079824 */ /* 0x000fe400078e0a0e */
[----:B------:R-:W-:Y:S01]  /*0830*/  @!P1 VIADD R6, R6, 0x1 ;  /* 0x0000000106069836 */ /* 0x000fe20000000000 */
[----:B------:R-:W-:Y:S02]  /*0840*/  ISETP.NE.AND P1, PT, R13, RZ, PT ;  /* 0x000000ff0d00720c */ /* 0x000fe40003f25270 */
[----:B------:R-:W-:Y:S02]  /*0850*/  ISETP.GE.U32.AND P0, PT, R7, R14, PT ;  /* 0x0000000e0700720c */ /* 0x000fe40003f06070 */
[----:B------:R-:W-:Y:S01]  /*0860*/  LOP3.LUT R14, R18, R13, RZ, 0x3c, !PT ;  /* 0x0000000d120e7212 */ /* 0x000fe200078e3cff */
[----:B------:R-:W0:Y:S03]  /*0870*/  F2I.FTZ.U32.TRUNC.NTZ R7, R19 ;  /* 0x0000001300077305 */ /* 0x000e26000021f000 */
[----:B------:R-:W-:-:S07]  /*0880*/  ISETP.GE.AND P2, PT, R14, RZ, PT ;  /* 0x000000ff0e00720c */ /* 0x000fce0003f46270 */
[----:B------:R-:W-:-:S05]  /*0890*/  @P0 IADD3 R6, PT, PT, R6, 0x1, RZ ;  /* 0x0000000106060810 */ /* 0x000fca0007ffe0ff */
[----:B------:R-:W-:Y:S01]  /*08a0*/  IMAD.MOV.U32 R14, RZ, RZ, R6 ;  /* 0x000000ffff0e7224 */ /* 0x000fe200078e0006 */
[----:B0-----:R-:W-:Y:S02]  /*08b0*/  IADD3 R17, PT, PT, RZ, -R7, RZ ;  /* 0x80000007ff117210 */ /* 0x001fe40007ffe0ff */
[----:B------:R-:W-:Y:S01]  /*08c0*/  MOV R6, RZ ;  /* 0x000000ff00067202 */ /* 0x000fe20000000f00 */
[----:B------:R-:W-:Y:S01]  /*08d0*/  @!P2 IMAD.MOV R14, RZ, RZ, -R14 ;  /* 0x000000ffff0ea224 */ /* 0x000fe200078e0a0e */
[----:B------:R-:W-:Y:S01]  /*08e0*/  @!P1 LOP3.LUT R14, RZ, R13, RZ, 0x33, !PT ;  /* 0x0000000dff0e9212 */ /* 0x000fe200078e33ff */
[----:B------:R-:W-:-:S03]  /*08f0*/  IMAD R17, R17, R8, RZ ;  /* 0x0000000811117224 */ /* 0x000fc600078e02ff */
[----:B------:R-:W-:Y:S01]  /*0900*/  IABS R19, R14 ;  /* 0x0000000e00137213 */ /* 0x000fe20000000000 */
[----:B------:R-:W-:Y:S01]  /*0910*/  IMAD.HI.U32 R6, R7, R17, R6 ;  /* 0x0000001107067227 */ /* 0x000fe200078e0006 */
[C---:B------:R-:W-:Y:S02]  /*0920*/  ISETP.GE.AND P2, PT, R14.reuse, RZ, PT ;  /* 0x000000ff0e00720c */ /* 0x040fe40003f46270 */
[----:B------:R-:W-:Y:S01]  /*0930*/  IADD3 R14, PT, PT, -R14, RZ, RZ ;  /* 0x000000ff0e0e7210 */ /* 0x000fe20007ffe1ff */
[----:B------:R-:W-:Y:S01]  /*0940*/  IMAD.MOV.U32 R7, RZ, RZ, R19 ;  /* 0x000000ffff077224 */ /* 0x000fe200078e0013 */
[----:B------:R-:W-:-:S03]  /*0950*/  IADD3 R17, PT, PT, -R18, RZ, RZ ;  /* 0x000000ff12117210 */ /* 0x000fc60007ffe1ff */
[----:B------:R-:W-:-:S04]  /*0960*/  IMAD.HI.U32 R6, R6, R7, RZ ;  /* 0x0000000706067227 */ /* 0x000fc800078e00ff */
[----:B------:R-:W-:Y:S01]  /*0970*/  IMAD R18, R13, R14, R18 ;  /* 0x0000000e0d127224 */ /* 0x000fe200078e0212 */
[----:B------:R-:W-:Y:S01]  /*0980*/  IADD3 R6, PT, PT, -R6, RZ, RZ ;  /* 0x000000ff06067210 */ /* 0x000fe20007ffe1ff */
[--C-:B------:R-:W-:Y:S02]  /*0990*/  IMAD.MOV R14, RZ, RZ, -R15.reuse ;  /* 0x000000ffff0e7224 */ /* 0x100fe400078e0a0f */
[----:B------:R-:W-:Y:S02]  /*09a0*/  IMAD R17, R12, R17, R15 ;  /* 0x000000110c117224 */ /* 0x000fe400078e020f */
[----:B------:R-:W-:Y:S02]  /*09b0*/  IMAD R7, R8, R6, R7 ;  /* 0x0000000608077224 */ /* 0x000fe400078e0207 */
[----:B------:R-:W-:-:S03]  /*09c0*/  IMAD R14, R11, R14, R10 ;  /* 0x0000000e0b0e7224 */ /* 0x000fc600078e020a */
[----:B------:R-:W-:-:S13]  /*09d0*/  ISETP.GT.U32.AND P0, PT, R8, R7, PT ;  /* 0x000000070800720c */ /* 0x000fda0003f04070 */
[----:B------:R-:W-:Y:S01]  /*09e0*/  @!P0 IMAD.IADD R7, R7, 0x1, -R8 ;  /* 0x0000000107078824 */ /* 0x000fe200078e0a08 */
[----:B------:R-:W-:-:S04]  /*09f0*/  ISETP.NE.AND P0, PT, R16, RZ, PT ;  /* 0x000000ff1000720c */ /* 0x000fc80003f05270 */
[----:B------:R-:W-:-:S13]  /*0a00*/  ISETP.GT.U32.AND P1, PT, R8, R7, PT ;  /* 0x000000070800720c */ /* 0x000fda0003f24070 */
[----:B------:R-:W-:-:S05]  /*0a10*/  @!P1 IADD3 R7, PT, PT, R7, -R8, RZ ;  /* 0x8000000807079210 */ /* 0x000fca0007ffe0ff */
[----:B------:R-:W-:Y:S02]  /*0a20*/  IMAD.MOV.U32 R8, RZ, RZ, R7 ;  /* 0x000000ffff087224 */ /* 0x000fe400078e0007 */
[----:B------:R-:W0:Y:S02]  /*0a30*/  LDC.64 R6, c[0x0][0x3a8] ;  /* 0x0000ea00ff067b82 */ /* 0x000e240000000a00 */
[----:B------:R-:W-:Y:S01]  /*0a40*/  @!P2 IMAD.MOV R8, RZ, RZ, -R8 ;  /* 0x000000ffff08a224 */ /* 0x000fe200078e0a08 */
[----:B------:R-:W-:-:S05]  /*0a50*/  @!P0 LOP3.LUT R8, RZ, R16, RZ, 0x33, !PT ;  /* 0x00000010ff088212 */ /* 0x000fca00078e33ff */
[----:B------:R-:W-:-:S04]  /*0a60*/  IMAD R13, R8, R13, R18 ;  /* 0x0000000d080d7224 */ /* 0x000fc800078e0212 */
[----:B------:R-:W-:-:S04]  /*0a70*/  IMAD R12, R13, R12, R17 ;  /* 0x0000000c0d0c7224 */ /* 0x000fc800078e0211 */
[----:B------:R-:W-:-:S05]  /*0a80*/  IMAD R12, R12, R11, R14 ;  /* 0x0000000b0c0c7224 */ /* 0x000fca00078e020e */
[----:B------:R-:W-:-:S05]  /*0a90*/  SHF.L.U32 R11, R12, 0x1, RZ ;  /* 0x000000010c0b7819 */ /* 0x000fca00000006ff */
[----:B0-----:R-:W-:-:S05]  /*0aa0*/  IMAD.WIDE R6, R11, 0x4, R6 ;  /* 0x000000040b067825 */ /* 0x001fca00078e0206 */
[----:B-1----:R-:W2:Y:S02]  /*0ab0*/  LDG.E R16, desc[UR4][R6.64] ;  /* 0x0000000406107981 */ /* 0x002ea4000c1e1900 */
[----:B--2---:R-:W-:-:S04]  /*0ac0*/  FSETP.GE.AND P0, PT, R16, 1, PT ;  /* 0x3f8000001000780b */ /* 0x004fc80003f06000 */
[----:B------:R-:W-:-:S13]  /*0ad0*/  FSETP.LE.OR P0, PT, R16, RZ, P0 ;  /* 0x000000ff1000720b */ /* 0x000fda0000703400 */
[----:B------:R-:W-:Y:S05]  /*0ae0*/  @P0 EXIT ;  /* 0x000000000000094d */ /* 0x000fea0003800000 */
[----:B------:R-:W2:Y:S02]  /*0af0*/  LDG.E R17, desc[UR4][R6.64+0x4] ;  /* 0x0000040406117981 */ /* 0x000ea4000c1e1900 */
[----:B--2---:R-:W-:-:S04]  /*0b00*/  FSETP.GE.AND P0, PT, R17, 1, PT ;  /* 0x3f8000001100780b */ /* 0x004fc80003f06000 */
[----:B------:R-:W-:-:S13]  /*0b10*/  FSETP.LE.OR P0, PT, R17, RZ, P0 ;  /* 0x000000ff1100720b */ /* 0x000fda0000703400 */
[----:B------:R-:W-:Y:S05]  /*0b20*/  @P0 EXIT ;  /* 0x000000000000094d */ /* 0x000fea0003800000 */
[----:B------:R-:W0:Y:S01]  /*0b30*/  LDC.64 R6, c[0x0][0x398] ;  /* 0x0000e600ff067b82 */ /* 0x000e220000000a00 */
[----:B------:R-:W-:Y:S01]  /*0b40*/  IMAD.MOV R10, RZ, RZ, -R10 ;  /* 0x000000ffff0a7224 */ /* 0x000fe200078e0a0a */
[----:B------:R-:W1:Y:S03]  /*0b50*/  LDCU UR6, c[0x0][0x3c0] ;  /* 0x00007800ff0677ac */ /* 0x000e660008000800 */
[----:B------:R-:W-:-:S03]  /*0b60*/  IMAD R10, R9, R10, R2 ;  /* 0x0000000a090a7224 */ /* 0x000fc600078e0202 */
[----:B------:R-:W2:Y:S01]  /*0b70*/  LDC R23, c[0x0][0x3d4] ;  /* 0x0000f500ff177b82 */ /* 0x000ea20000000800 */
[----:B------:R-:W-:-:S05]  /*0b80*/  IMAD R21, R14, R9, R10 ;  /* 0x000000090e157224 */ /* 0x000fca00078e020a */
[----:B------:R-:W-:Y:S02]  /*0b90*/  SHF.L.U32 R19, R21, 0x1, RZ ;  /* 0x0000000115137819 */ /* 0x000fe400000006ff */
[----:B------:R-:W3:Y:S03]  /*0ba0*/  LDC.64 R14, c[0x0][0x3a0] ;  /* 0x0000e800ff0e7b82 */ /* 0x000ee60000000a00 */
[----:B0-----:R-:W-:-:S05]  /*0bb0*/  IMAD.WIDE R18, R19, 0x4, R6 ;  /* 0x0000000413127825 */ /* 0x001fca00078e0206 */
[----:B------:R-:W4:Y:S04]  /*0bc0*/  LDG.E R11, desc[UR4][R18.64+0x4] ;  /* 0x00000404120b7981 */ /* 0x000f28000c1e1900 */
[----:B------:R0:W5:Y:S01]  /*0bd0*/  LDG.E R9, desc[UR4][R18.64] ;  /* 0x0000000412097981 */ /* 0x000162000c1e1900 */
[----:B---3--:R-:W-:-:S06]  /*0be0*/  IMAD.WIDE R14, R21, 0x4, R14 ;  /* 0x00000004150e7825 */ /* 0x008fcc00078e020e */
[----:B------:R3:W1:Y:S01]  /*0bf0*/  LDG.E R15, desc[UR4][R14.64] ;  /* 0x000000040e0f7981 */ /* 0x000662000c1e1900 */
[----:B--2---:R-:W-:-:S04]  /*0c00*/  IABS R21, R23 ;  /* 0x0000001700157213 */ /* 0x004fc80000000000 */
[----:B------:R-:W2:Y:S08]  /*0c10*/  I2F.RP R10, R21 ;  /* 0x00000015000a7306 */ /* 0x000eb00000209400 */
[----:B--2---:R-:W2:Y:S02]  /*0c20*/  MUFU.RCP R10, R10 ;  /* 0x0000000a000a7308 */ /* 0x004ea40000001000 */
[----:B--2---:R-:W-:-:S06]  /*0c30*/  VIADD R6, R10, 0xffffffe ;  /* 0x0ffffffe0a067836 */ /* 0x004fcc0000000000 */
[----:B------:R2:W0:Y:S02]  /*0c40*/  F2I.FTZ.U32.TRUNC.NTZ R7, R6 ;  /* 0x0000000600077305 */ /* 0x000424000021f000 */
[----:B--2---:R-:W-:Y:S01]  /*0c50*/  IMAD.MOV.U32 R6, RZ, RZ, RZ ;  /* 0x000000ffff067224 */ /* 0x004fe200078e00ff */
[----:B0-----:R-:W-:-:S05]  /*0c60*/  IADD3 R12, PT, PT, RZ, -R7, RZ ;  /* 0x80000007ff0c7210 */ /* 0x001fca0007ffe0ff */
[----:B------:R-:W-:-:S04]  /*0c70*/  IMAD R19, R12, R21, RZ ;  /* 0x000000150c137224 */ /* 0x000fc800078e02ff */
[----:B------:R-:W-:-:S06]  /*0c80*/  IMAD.HI.U32 R7, R7, R19, R6 ;  /* 0x0000001307077227 */ /* 0x000fcc00078e0006 */
[----:B---3--:R-:W-:-:S05]  /*0c90*/  IMAD.HI.U32 R14, R7, R4, RZ ;  /* 0x00000004070e7227 */ /* 0x008fca00078e00ff */
[----:B------:R-:W-:-:S05]  /*0ca0*/  IADD3 R7, PT, PT, -R14, RZ, RZ ;  /* 0x000000ff0e077210 */ /* 0x000fca0007ffe1ff */
[----:B------:R-:W-:-:S05]  /*0cb0*/  IMAD R4, R21, R7, R4 ;  /* 0x0000000715047224 */ /* 0x000fca00078e0204 */
[----:B------:R-:W-:-:S13]  /*0cc0*/  ISETP.GT.U32.AND P1, PT, R21, R4, PT ;  /* 0x000000041500720c */ /* 0x000fda0003f24070 */
[----:B------:R-:W-:Y:S01]  /*0cd0*/  @!P1 IMAD.IADD R4, R4, 0x1, -R21 ;  /* 0x0000000104049824 */ /* 0x000fe200078e0a15 */
[----:B------:R-:W-:Y:S02]  /*0ce0*/  @!P1 IADD3 R14, PT, PT, R14, 0x1, RZ ;  /* 0x000000010e0e9810 */ /* 0x000fe40007ffe0ff */
[----:B------:R-:W-:Y:S02]  /*0cf0*/  ISETP.NE.AND P1, PT, R23, RZ, PT ;  /* 0x000000ff1700720c */ /* 0x000fe40003f25270 */
[----:B------:R-:W-:Y:S02]  /*0d00*/  ISETP.GE.U32.AND P0, PT, R4, R21, PT ;  /* 0x000000150400720c */ /* 0x000fe40003f06070 */
[----:B------:R-:W-:-:S04]  /*0d10*/  LOP3.LUT R4, R0, R23, RZ, 0x3c, !PT ;  /* 0x0000001700047212 */ /* 0x000fc800078e3cff */
[----:B------:R-:W-:-:S07]  /*0d20*/  ISETP.GE.AND P2, PT, R4, RZ, PT ;  /* 0x000000ff0400720c */ /* 0x000fce0003f46270 */
[----:B------:R-:W-:-:S06]  /*0d30*/  @P0 VIADD R14, R14, 0x1 ;  /* 0x000000010e0e0836 */ /* 0x000fcc0000000000 */
[----:B------:R-:W-:Y:S02]  /*0d40*/  @!P2 IADD3 R14, PT, PT, -R14, RZ, RZ ;  /* 0x000000ff0e0ea210 */ /* 0x000fe40007ffe1ff */
[----:B------:R-:W-:-:S04]  /*0d50*/  @!P1 LOP3.LUT R14, RZ, R23, RZ, 0x33, !PT ;  /* 0x00000017ff0e9212 */ /* 0x000fc800078e33ff */
[----:B------:R-:W-:-:S04]  /*0d60*/  IABS R4, R14 ;  /* 0x0000000e00047213 */ /* 0x000fc80000000000 */
[----:B------:R-:W0:Y:S08]  /*0d70*/  I2F.RP R10, R4 ;  /* 0x00000004000a7306 */ /* 0x000e300000209400 */
[----:B0-----:R-:W0:Y:S01]  /*0d80*/  MUFU.RCP R10, R10 ;  /* 0x0000000a000a7308 */ /* 0x001e220000001000 */
[----:B----4-:R-:W-:Y:S02]  /*0d90*/  I2FP.F32.S32 R7, R11 ;  /* 0x0000000b00077245 */ /* 0x010fe40000201400 */
[----:B-----5:R-:W-:-:S03]  /*0da0*/  I2FP.F32.S32 R6, R9 ;  /* 0x0000000900067245 */ /* 0x020fc60000201400 */
[----:B------:R-:W-:Y:S02]  /*0db0*/  FFMA R16, R16, R7, -0.5 ;  /* 0xbf00000010107423 */ /* 0x000fe40000000007 */
[----:B------:R-:W-:-:S03]  /*0dc0*/  FFMA R17, R17, R6, -0.5 ;  /* 0xbf00000011117423 */ /* 0x000fc60000000006 */
[----:B------:R-:W-:-:S04]  /*0dd0*/  FSETP.GT.AND P0, PT, R16, -1, PT ;  /* 0xbf8000001000780b */ /* 0x000fc80003f04000 */
[----:B------:R-:W-:Y:S01]  /*0de0*/  FSETP.LEU.OR P0, PT, R17, -1, !P0 ;  /* 0xbf8000001100780b */ /* 0x000fe2000470b400 */
[----:B-1----:R-:W-:-:S03]  /*0df0*/  IMAD R21, R8, UR6, R15 ;  /* 0x0000000608157c24 */ /* 0x002fc6000f8e020f */
[----:B------:R-:W-:Y:S01]  /*0e00*/  FSETP.GEU.OR P0, PT, R17, R6, P0 ;  /* 0x000000061100720b */ /* 0x000fe2000070e400 */
[----:B0-----:R-:W-:-:S03]  /*0e10*/  VIADD R6, R10, 0xffffffe ;  /* 0x0ffffffe0a067836 */ /* 0x001fc60000000000 */
[----:B------:R-:W-:Y:S02]  /*0e20*/  FSETP.GEU.OR P0, PT, R16, R7, P0 ;  /* 0x000000071000720b */ /* 0x000fe4000070e400 */
[----:B------:R0:W1:Y:S11]  /*0e30*/  F2I.FTZ.U32.TRUNC.NTZ R7, R6 ;  /* 0x0000000600077305 */ /* 0x000076000021f000 */
[----:B0-----:R-:W-:Y:S05]  /*0e40*/  @P0 EXIT ;  /* 0x000000000000094d */ /* 0x001fea0003800000 */
[----:B-1----:R-:W-:Y:S01]  /*0e50*/  IADD3 R19, PT, PT, RZ, -R7, RZ ;  /* 0x80000007ff137210 */ /* 0x002fe20007ffe0ff */
[----:B------:R-:W0:Y:S01]  /*0e60*/  F2I.FLOOR.NTZ R15, R16 ;  /* 0x00000010000f7305 */ /* 0x000e220000207100 */
[----:B------:R-:W-:Y:S01]  /*0e70*/  IMAD.MOV.U32 R6, RZ, RZ, RZ ;  /* 0x000000ffff067224 */ /* 0x000fe200078e00ff */
[----:B------:R-:W-:Y:S01]  /*0e80*/  IABS R10, R14 ;  /* 0x0000000e000a7213 */ /* 0x000fe20000000000 */
[----:B------:R-:W-:Y:S02]  /*0e90*/  HFMA2 R22, -RZ, RZ, 0, 0 ;  /* 0x00000000ff167431 */ /* 0x000fe400000001ff */
[----:B------:R-:W-:Y:S01]  /*0ea0*/  IMAD R19, R19, R4, RZ ;  /* 0x0000000413137224 */ /* 0x000fe200078e02ff */
[C---:B------:R-:W-:Y:S01]  /*0eb0*/  IADD3 R8, PT, PT, R11.reuse, -0x1, RZ ;  /* 0xffffffff0b087810 */ /* 0x040fe20007ffe0ff */
[----:B------:R-:W-:Y:S01]  /*0ec0*/  IMAD R11, R11, R0, RZ ;  /* 0x000000000b0b7224 */ /* 0x000fe200078e02ff */
[----:B------:R-:W1:Y:S01]  /*0ed0*/  LDCU.64 UR6, c[0x0][0x388] ;  /* 0x00007100ff0677ac */ /* 0x000e620008000a00 */
[----:B------:R-:W2:Y:S01]  /*0ee0*/  F2I.FLOOR.NTZ R12, R17 ;  /* 0x00000011000c7305 */ /* 0x000ea20000207100 */
[----:B------:R-:W-:-:S04]  /*0ef0*/  IMAD.HI.U32 R6, R7, R19, R6 ;  /* 0x0000001307067227 */ /* 0x000fc800078e0006 */
[----:B------:R-:W-:Y:S02]  /*0f00*/  IMAD.MOV R7, RZ, RZ, -R10 ;  /* 0x000000ffff077224 */ /* 0x000fe400078e0a0a */
[----:B------:R-:W-:Y:S01]  /*0f10*/  IMAD.HI.U32 R18, R6, R5, RZ ;  /* 0x0000000506127227 */ /* 0x000fe200078e00ff */
[C---:B0-----:R-:W-:Y:S01]  /*0f20*/  ISETP.GE.AND P1, PT, R15.reuse, R8, PT ;  /* 0x000000080f00720c */ /* 0x041fe20003f26270 */
[----:B------:R-:W0:Y:S01]  /*0f30*/  F2I.FLOOR.NTZ R23, R16 ;  /* 0x0000001000177305 */ /* 0x000e220000207100 */
[----:B------:R-:W-:Y:S01]  /*0f40*/  ISETP.GE.AND P0, PT, R15, RZ, PT ;  /* 0x000000ff0f00720c */ /* 0x000fe20003f06270 */
[----:B------:R-:W-:Y:S01]  /*0f50*/  IMAD R5, R18, R7, R5 ;  /* 0x0000000712057224 */ /* 0x000fe200078e0205 */
[----:B------:R-:W-:Y:S01]  /*0f60*/  IADD3 R7, PT, PT, R9, -0x1, RZ ;  /* 0xffffffff09077810 */ /* 0x000fe20007ffe0ff */
[----:B------:R-:W-:Y:S01]  /*0f70*/  IMAD.MOV R19, RZ, RZ, -R2 ;  /* 0x000000ffff137224 */ /* 0x000fe200078e0a02 */
[C---:B--2---:R-:W-:Y:S01]  /*0f80*/  LOP3.LUT R6, R12.reuse, R15, RZ, 0xfc, !PT ;  /* 0x0000000f0c067212 */ /* 0x044fe200078efcff */
[C---:B------:R-:W-:Y:S01]  /*0f90*/  IMAD R10, R12.reuse, R11, RZ ;  /* 0x0000000b0c0a7224 */ /* 0x040fe200078e02ff */
[----:B------:R-:W-:Y:S01]  /*0fa0*/  ISETP.LT.OR P3, PT, R12, RZ, P1 ;  /* 0x000000ff0c00720c */ /* 0x000fe20000f61670 */
[----:B------:R-:W-:Y:S01]  /*0fb0*/  IMAD R19, R0, R19, R3 ;  /* 0x0000001300137224 */ /* 0x000fe200078e0203 */
[----:B------:R-:W-:Y:S01]  /*0fc0*/  ISETP.GT.U32.AND P4, PT, R4, R5, PT ;  /* 0x000000050400720c */ /* 0x000fe20003f84070 */
[----:B------:R-:W-:Y:S01]  /*0fd0*/  IMAD.IADD R24, R11, 0x1, R10 ;  /* 0x000000010b187824 */ /* 0x000fe200078e020a */
[----:B------:R-:W-:Y:S01]  /*0fe0*/  ISETP.GE.AND P2, PT, R6, RZ, PT ;  /* 0x000000ff0600720c */ /* 0x000fe20003f46270 */
[-C--:B------:R-:W-:Y:S01]  /*0ff0*/  IMAD R21, R21, R0.reuse, R19 ;  /* 0x0000000015157224 */ /* 0x080fe200078e0213 */
[CC--:B------:R-:W-:Y:S01]  /*1000*/  ISETP.GE.OR P0, PT, R12.reuse, R7.reuse, !P0 ;  /* 0x000000070c00720c */ /* 0x0c0fe20004706670 */
[----:B0-----:R-:W-:Y:S01]  /*1010*/  IMAD R20, R23, R0, R0 ;  /* 0x0000000017147224 */ /* 0x001fe200078e0200 */
[----:B------:R-:W-:-:S05]  /*1020*/  ISETP.GE.OR P1, PT, R12, R7, P1 ;  /* 0x000000070c00720c */ /* 0x000fca0000f26670 */
[----:B------:R-:W0:Y:S01]  /*1030*/  @!P3 LDC.64 R8, c[0x0][0x390] ;  /* 0x0000e400ff08bb82 */ /* 0x000e220000000a00 */
[----:B------:R-:W-:Y:S01]  /*1040*/  @!P3 IADD3 R25, PT, PT, R20, R10, R21 ;  /* 0x0000000a1419b210 */ /* 0x000fe20007ffe015 */
[----:B------:R-:W-:Y:S01]  /*1050*/  @!P4 VIADD R18, R18, 0x1 ;  /* 0x000000011212c836 */ /* 0x000fe20000000000 */
[----:B------:R-:W-:Y:S02]  /*1060*/  @!P4 IADD3 R5, PT, PT, R5, -R4, RZ ;  /* 0x800000040505c210 */ /* 0x000fe40007ffe0ff */
[----:B------:R-:W-:Y:S02]  /*1070*/  @P2 IADD3 R23, PT, PT, R21, R10, RZ ;  /* 0x0000000a15172210 */ /* 0x000fe40007ffe0ff */
[----:B------:R-:W-:Y:S01]  /*1080*/  ISETP.GE.U32.AND P6, PT, R5, R4, PT ;  /* 0x000000040500720c */ /* 0x000fe20003fc6070 */
[----:B------:R-:W2:Y:S01]  /*1090*/  @P2 LDC.64 R6, c[0x0][0x390] ;  /* 0x0000e400ff062b82 */ /* 0x000ea20000000a00 */
[----:B------:R-:W-:Y:S01]  /*10a0*/  LOP3.LUT R4, R3, R14, RZ, 0x3c, !PT ;  /* 0x0000000e03047212 */ /* 0x000fe200078e3cff */
[----:B------:R-:W-:Y:S01]  /*10b0*/  @P2 IMAD R23, R15, R0, R23 ;  /* 0x000000000f172224 */ /* 0x000fe200078e0217 */
[----:B------:R-:W-:-:S02]  /*10c0*/  ISETP.NE.AND P4, PT, R14, RZ, PT ;  /* 0x000000ff0e00720c */ /* 0x000fc40003f85270 */
[----:B------:R-:W-:-:S03]  /*10d0*/  ISETP.GE.AND P5, PT, R4, RZ, PT ;  /* 0x000000ff0400720c */ /* 0x000fc60003fa6270 */
[----:B------:R-:W3:Y:S04]  /*10e0*/  @!P0 LDC.64 R2, c[0x0][0x390] ;  /* 0x0000e400ff028b82 */ /* 0x000ee80000000a00 */
[----:B------:R-:W-:-:S04]  /*10f0*/  @P6 VIADD R18, R18, 0x1 ;  /* 0x0000000112126836 */ /* 0x000fc80000000000 */
[----:B------:R-:W4:Y:S01]  /*1100*/  @!P1 LDC.64 R4, c[0x0][0x390] ;  /* 0x0000e400ff049b82 */ /* 0x000f220000000a00 */
[----:B0-----:R-:W-:-:S04]  /*1110*/  @!P3 IMAD.WIDE R8, R25, 0x4, R8 ;  /* 0x000000041908b825 */ /* 0x001fc800078e0208 */
[----:B------:R-:W-:Y:S01]  /*1120*/  @!P0 IMAD R25, R15, R0, R21 ;  /* 0x000000000f198224 */ /* 0x000fe200078e0215 */
[----:B------:R0:W5:Y:S02]  /*1130*/  @!P3 LDG.E R22, desc[UR4][R8.64] ;  /* 0x000000040816b981 */ /* 0x000164000c1e1900 */
[----:B------:R-:W1:Y:S01]  /*1140*/  LDC.64 R10, c[0x0][0x3b0] ;  /* 0x0000ec00ff0a7b82 */ /* 0x000e620000000a00 */
[----:B--2---:R-:W-:Y:S01]  /*1150*/  @P2 IMAD.WIDE R6, R23, 0x4, R6 ;  /* 0x0000000417062825 */ /* 0x004fe200078e0206 */
[----:B------:R-:W-:-:S03]  /*1160*/  MOV R23, RZ ;  /* 0x000000ff00177202 */ /* 0x000fc60000000f00 */
[----:B------:R-:W-:Y:S01]  /*1170*/  @!P0 IMAD.IADD R25, R24, 0x1, R25 ;  /* 0x0000000118198824 */ /* 0x000fe200078e0219 */
[----:B------:R-:W-:Y:S01]  /*1180*/  @!P1 IADD3 R21, PT, PT, R20, R24, R21 ;  /* 0x0000001814159210 */ /* 0x000fe20007ffe015 */
[----:B------:R-:W-:Y:S02]  /*1190*/  IMAD.MOV.U32 R20, RZ, RZ, RZ ;  /* 0x000000ffff147224 */ /* 0x000fe400078e00ff */
[----:B0-----:R-:W-:Y:S02]  /*11a0*/  HFMA2 R8, -RZ, RZ, 0, 0 ;  /* 0x00000000ff087431 */ /* 0x001fe400000001ff */
[----:B---3--:R-:W-:Y:S01]  /*11b0*/  @!P0 IMAD.WIDE R2, R25, 0x4, R2 ;  /* 0x0000000419028825 */ /* 0x008fe200078e0202 */
[----:B------:R0:W2:Y:S01]  /*11c0*/  @P2 LDG.E R23, desc[UR4][R6.64] ;  /* 0x0000000406172981 */ /* 0x0000a2000c1e1900 */
[----:B------:R-:W-:Y:S02]  /*11d0*/  @!P5 IADD3 R18, PT, PT, -R18, RZ, RZ ;  /* 0x000000ff1212d210 */ /* 0x000fe40007ffe1ff */
[----:B------:R-:W-:Y:S01]  /*11e0*/  @!P4 LOP3.LUT R18, RZ, R14, RZ, 0x33, !PT ;  /* 0x0000000eff12c212 */ /* 0x000fe200078e33ff */
[----:B------:R3:W2:Y:S01]  /*11f0*/  @!P0 LDG.E R20, desc[UR4][R2.64] ;  /* 0x0000000402148981 */ /* 0x0006a2000c1e1900 */
[----:B----4-:R-:W-:-:S05]  /*1200*/  @!P1 IMAD.WIDE R4, R21, 0x4, R4 ;  /* 0x0000000415049825 */ /* 0x010fca00078e0204 */
[----:B------:R4:W2:Y:S01]  /*1210*/  @!P1 LDG.E R8, desc[UR4][R4.64] ;  /* 0x0000000404089981 */ /* 0x0008a2000c1e1900 */
[----:B-1----:R-:W-:-:S05]  /*1220*/  IMAD.WIDE R10, R18, 0x4, R10 ;  /* 0x00000004120a7825 */ /* 0x002fca00078e020a */
[----:B------:R-:W2:Y:S01]  /*1230*/  LDG.E R9, desc[UR4][R10.64] ;  /* 0x000000040a097981 */ /* 0x000ea2000c1e1900 */
[----:B------:R-:W-:Y:S02]  /*1240*/  I2FP.F32.S32 R12, R12 ;  /* 0x0000000c000c7245 */ /* 0x000fe40000201400 */
[----:B------:R-:W-:-:S03]  /*1250*/  I2FP.F32.S32 R15, R15 ;  /* 0x0000000f000f7245 */ /* 0x000fc60000201400 */
[----:B------:R-:W-:Y:S02]  /*1260*/  FADD R12, R17, -R12 ;  /* 0x8000000c110c7221 */ /* 0x000fe40000000000 */
[----:B------:R-:W-:Y:S02]  /*1270*/  FADD R15, R16, -R15 ;  /* 0x8000000f100f7221 */ /* 0x000fe40000000000 */
[----:B0-----:R-:W-:Y:S02]  /*1280*/  FADD R6, -R12, 1 ;  /* 0x3f8000000c067421 */ /* 0x001fe40000000100 */
[C---:B---3--:R-:W-:Y:S02]  /*1290*/  FADD R3, -R15.reuse, 1 ;  /* 0x3f8000000f037421 */ /* 0x048fe40000000100 */
[-C--:B------:R-:W-:Y:S02]  /*12a0*/  FMUL R7, R15, R6.reuse ;  /* 0x000000060f077220 */ /* 0x080fe40000400000 */
[----:B------:R-:W-:Y:S01]  /*12b0*/  FMUL R6, R3, R6 ;  /* 0x0000000603067220 */ /* 0x000fe20000400000 */
[----:B------:R-:W-:-:S02]  /*12c0*/  IMAD R0, R13, R0, RZ ;  /* 0x000000000d007224 */ /* 0x000fc400078e02ff */
[C---:B------:R-:W-:Y:S01]  /*12d0*/  FMUL R3, R12.reuse, R3 ;  /* 0x000000030c037220 */ /* 0x040fe20000400000 */
[----:B----4-:R-:W-:Y:S01]  /*12e0*/  SHF.R.S32.HI R5, RZ, 0x1f, R19 ;  /* 0x0000001fff057819 */ /* 0x010fe20000011413 */
[----:B------:R-:W-:Y:S01]  /*12f0*/  FMUL R15, R12, R15 ;  /* 0x0000000f0c0f7220 */ /* 0x000fe20000400000 */
[----:B------:R-:W-:-:S04]  /*1300*/  IADD3 R19, P0, PT, R19, R0, RZ ;  /* 0x0000000013137210 */ /* 0x000fc80007f1e0ff */
[----:B------:R-:W-:Y:S02]  /*1310*/  LEA.HI.X.SX32 R0, R0, R5, 0x1, P0 ;  /* 0x0000000500007211 */ /* 0x000fe400000f0eff */
[----:B------:R-:W-:Y:S01]  /*1320*/  LEA R2, P0, R19, UR6, 0x2 ;  /* 0x0000000613027c11 */ /* 0x000fe2000f8010ff */
[----:B-----5:R-:W-:-:S04]  /*1330*/  FMUL R7, R7, R22 ;  /* 0x0000001607077220 */ /* 0x020fc80000400000 */
[----:B--2---:R-:W-:-:S04]  /*1340*/  FFMA R6, R6, R23, R7 ;  /* 0x0000001706067223 */ /* 0x004fc80000000007 */
[----:B------:R-:W-:Y:S01]  /*1350*/  FFMA R6, R3, R20, R6 ;  /* 0x0000001403067223 */ /* 0x000fe20000000006 */
[----:B------:R-:W-:-:S03]  /*1360*/  LEA.HI.X R3, R19, UR7, R0, 0x2, P0 ;  /* 0x0000000713037c11 */ /* 0x000fc600080f1400 */
[----:B------:R-:W-:-:S04]  /*1370*/  FFMA R6, R15, R8, R6 ;  /* 0x000000080f067223 */ /* 0x000fc80000000006 */
[----:B------:R-:W-:-:S05]  /*1380*/  FMUL R9, R9, R6 ;  /* 0x0000000609097220 */ /* 0x000fca0000400000 */
[----:B------:R-:W-:Y:S01]  /*1390*/  REDG.E.ADD.F32.FTZ.RN.STRONG.GPU desc[UR4][R2.64], R9 ;  /* 0x00000009020079a6 */ /* 0x000fe2000c12f304 */
[----:B------:R-:W-:Y:S05]  /*13a0*/  EXIT ;  /* 0x000000000000794d */ /* 0x000fea0003800000 */
.L_x_0:
[----:B------:R-:W-:-:S00]  /*13b0*/  BRA `(.L_x_0) ;  /* 0xfffffffc00fc7947 */ /* 0x000fc0000383ffff */
[----:B------:R-:W-:-:S00]  /*13c0*/  NOP ;  /* 0x0000000000007918 */ /* 0x000fc00000000000 */
        /* <DEDUP_REMOVED lines=11> */
.L_x_1:


//--------------------- .nv.shared.reserved.0     --------------------------
	.section	.nv.shared.reserved.0,"aw",@nobits
	.weak		__nv_reservedSMEM_offset_0_alias
	.size		__nv_reservedSMEM_offset_0_alias, 0, 64
	.other		__nv_reservedSMEM_offset_0_alias,@"STO_CUDA_RESERVED_SHARED STV_DEFAULT"
__nv_reservedSMEM_offset_0_alias:
	.zero		0
	.zero		64


//--------------------- .nv.constant0._Z36thomas_deformable_aggregation_kerneliPfPKfPKiS3_S1_S1_iiiiiiii --------------------------
	.section	.nv.constant0._Z36thomas_deformable_aggregation_kerneliPfPKfPKiS3_S1_S1_iiiiiiii,"a",@progbits
	.sectionflags	@""
	.align	4
.nv.constant0._Z36thomas_deformable_aggregation_kerneliPfPKfPKiS3_S1_S1_iiiiiiii:
	.zero		984


//--------------------- SYMBOLS --------------------------

	.type		.nv.reservedSmem.offset0,@object
	.size		.nv.reservedSmem.offset0,0x4
